//
// Generated by NVIDIA NVVM Compiler
//
// Compiler Build ID: CL-36424714
// Cuda compilation tools, release 13.0, V13.0.88
// Based on NVVM 20.0.0
//

.version 9.0
.target sm_100
.address_size 64

	// .globl	_Z19calc_benchmark_funcPdS_
.global .align 8 .f64 ROB = 0d4050800000000000;
.global .align 8 .f64 C;
.global .align 8 .b8 MEM[144];

.visible .entry _Z19calc_benchmark_funcPdS_(
	.param .u64 .ptr .align 1 _Z19calc_benchmark_funcPdS__param_0,
	.param .u64 .ptr .align 1 _Z19calc_benchmark_funcPdS__param_1
)
{
	.reg .b32 	%r<2>;
	.reg .b64 	%rd<121>;
	.reg .b64 	%fd<51>;

	ld.param.u64 	%rd1, [_Z19calc_benchmark_funcPdS__param_0];
	ld.param.u64 	%rd2, [_Z19calc_benchmark_funcPdS__param_1];
	cvta.to.global.u64 	%rd3, %rd1;
	ld.global.f64 	%fd1, [%rd3];
	ld.global.u64 	%rd4, [MEM+112];
	cvta.to.global.u64 	%rd5, %rd4;
	ld.global.u64 	%rd6, [%rd5];
	cvta.to.global.u64 	%rd7, %rd6;
	ld.global.f64 	%fd2, [%rd7];
	sub.f64 	%fd3, %fd1, %fd2;
	ld.global.u64 	%rd8, [MEM+24];
	cvta.to.global.u64 	%rd9, %rd8;
	st.global.f64 	[%rd9], %fd3;
	ld.global.f64 	%fd4, [%rd3+8];
	ld.global.u64 	%rd10, [MEM+112];
	cvta.to.global.u64 	%rd11, %rd10;
	ld.global.u64 	%rd12, [%rd11];
	cvta.to.global.u64 	%rd13, %rd12;
	ld.global.f64 	%fd5, [%rd13+8];
	sub.f64 	%fd6, %fd4, %fd5;
	ld.global.u64 	%rd14, [MEM+24];
	cvta.to.global.u64 	%rd15, %rd14;
	st.global.f64 	[%rd15+8], %fd6;
	ld.global.u64 	%rd16, [MEM+24];
	cvta.to.global.u64 	%rd17, %rd16;
	ld.global.f64 	%fd7, [%rd17];
	ld.global.u64 	%rd18, [MEM+88];
	cvta.to.global.u64 	%rd19, %rd18;
	ld.global.f64 	%fd8, [%rd19];
	div.rn.f64 	%fd9, %fd7, %fd8;
	ld.global.u64 	%rd20, [MEM+32];
	cvta.to.global.u64 	%rd21, %rd20;
	st.global.f64 	[%rd21], %fd9;
	ld.global.u64 	%rd22, [MEM+24];
	cvta.to.global.u64 	%rd23, %rd22;
	ld.global.f64 	%fd10, [%rd23+8];
	ld.global.u64 	%rd24, [MEM+88];
	cvta.to.global.u64 	%rd25, %rd24;
	ld.global.f64 	%fd11, [%rd25];
	div.rn.f64 	%fd12, %fd10, %fd11;
	ld.global.u64 	%rd26, [MEM+32];
	cvta.to.global.u64 	%rd27, %rd26;
	st.global.f64 	[%rd27+8], %fd12;
	ld.global.u64 	%rd28, [MEM+40];
	cvta.to.global.u64 	%rd29, %rd28;
	mov.b64 	%rd30, 0;
	st.global.u64 	[%rd29], %rd30;
	ld.global.u64 	%rd31, [MEM+120];
	cvta.to.global.u64 	%rd32, %rd31;
	ld.global.u64 	%rd33, [%rd32];
	cvta.to.global.u64 	%rd34, %rd33;
	ld.global.f64 	%fd13, [%rd34];
	ld.global.u64 	%rd35, [MEM+32];
	cvta.to.global.u64 	%rd36, %rd35;
	ld.global.f64 	%fd14, [%rd36];
	ld.global.u64 	%rd37, [MEM+40];
	cvta.to.global.u64 	%rd38, %rd37;
	ld.global.f64 	%fd15, [%rd38];
	fma.rn.f64 	%fd16, %fd13, %fd14, %fd15;
	st.global.f64 	[%rd38], %fd16;
	ld.global.u64 	%rd39, [MEM+120];
	cvta.to.global.u64 	%rd40, %rd39;
	ld.global.u64 	%rd41, [%rd40+8];
	cvta.to.global.u64 	%rd42, %rd41;
	ld.global.f64 	%fd17, [%rd42];
	ld.global.u64 	%rd43, [MEM+32];
	cvta.to.global.u64 	%rd44, %rd43;
	ld.global.f64 	%fd18, [%rd44+8];
	ld.global.u64 	%rd45, [MEM+40];
	cvta.to.global.u64 	%rd46, %rd45;
	ld.global.f64 	%fd19, [%rd46];
	fma.rn.f64 	%fd20, %fd17, %fd18, %fd19;
	st.global.f64 	[%rd46], %fd20;
	ld.global.u64 	%rd47, [MEM+40];
	cvta.to.global.u64 	%rd48, %rd47;
	st.global.u64 	[%rd48+8], %rd30;
	ld.global.u64 	%rd49, [MEM+120];
	cvta.to.global.u64 	%rd50, %rd49;
	ld.global.u64 	%rd51, [%rd50];
	cvta.to.global.u64 	%rd52, %rd51;
	ld.global.f64 	%fd21, [%rd52+8];
	ld.global.u64 	%rd53, [MEM+32];
	cvta.to.global.u64 	%rd54, %rd53;
	ld.global.f64 	%fd22, [%rd54];
	ld.global.u64 	%rd55, [MEM+40];
	cvta.to.global.u64 	%rd56, %rd55;
	ld.global.f64 	%fd23, [%rd56+8];
	fma.rn.f64 	%fd24, %fd21, %fd22, %fd23;
	st.global.f64 	[%rd56+8], %fd24;
	ld.global.u64 	%rd57, [MEM+120];
	cvta.to.global.u64 	%rd58, %rd57;
	ld.global.u64 	%rd59, [%rd58+8];
	cvta.to.global.u64 	%rd60, %rd59;
	ld.global.f64 	%fd25, [%rd60+8];
	ld.global.u64 	%rd61, [MEM+32];
	cvta.to.global.u64 	%rd62, %rd61;
	ld.global.f64 	%fd26, [%rd62+8];
	ld.global.u64 	%rd63, [MEM+40];
	cvta.to.global.u64 	%rd64, %rd63;
	ld.global.f64 	%fd27, [%rd64+8];
	fma.rn.f64 	%fd28, %fd25, %fd26, %fd27;
	st.global.f64 	[%rd64+8], %fd28;
	ld.global.u64 	%rd65, [MEM+16];
	cvta.to.global.u64 	%rd66, %rd65;
	st.global.u64 	[%rd66], %rd30;
	ld.global.u64 	%rd67, [MEM+128];
	cvta.to.global.u64 	%rd68, %rd67;
	ld.global.u64 	%rd69, [%rd68];
	cvta.to.global.u64 	%rd70, %rd69;
	ld.global.u64 	%rd71, [%rd70];
	cvta.to.global.u64 	%rd72, %rd71;
	ld.global.f64 	%fd29, [%rd72];
	ld.global.u64 	%rd73, [MEM+40];
	cvta.to.global.u64 	%rd74, %rd73;
	ld.global.f64 	%fd30, [%rd74];
	ld.global.u64 	%rd75, [MEM+16];
	cvta.to.global.u64 	%rd76, %rd75;
	ld.global.f64 	%fd31, [%rd76];
	fma.rn.f64 	%fd32, %fd29, %fd30, %fd31;
	st.global.f64 	[%rd76], %fd32;
	ld.global.u64 	%rd77, [MEM+128];
	cvta.to.global.u64 	%rd78, %rd77;
	ld.global.u64 	%rd79, [%rd78];
	cvta.to.global.u64 	%rd80, %rd79;
	ld.global.u64 	%rd81, [%rd80+8];
	cvta.to.global.u64 	%rd82, %rd81;
	ld.global.f64 	%fd33, [%rd82];
	ld.global.u64 	%rd83, [MEM+40];
	cvta.to.global.u64 	%rd84, %rd83;
	ld.global.f64 	%fd34, [%rd84+8];
	ld.global.u64 	%rd85, [MEM+16];
	cvta.to.global.u64 	%rd86, %rd85;
	ld.global.f64 	%fd35, [%rd86];
	fma.rn.f64 	%fd36, %fd33, %fd34, %fd35;
	st.global.f64 	[%rd86], %fd36;
	ld.global.u64 	%rd87, [MEM+16];
	cvta.to.global.u64 	%rd88, %rd87;
	st.global.u64 	[%rd88+8], %rd30;
	ld.global.u64 	%rd89, [MEM+128];
	cvta.to.global.u64 	%rd90, %rd89;
	ld.global.u64 	%rd91, [%rd90];
	cvta.to.global.u64 	%rd92, %rd91;
	ld.global.u64 	%rd93, [%rd92];
	cvta.to.global.u64 	%rd94, %rd93;
	ld.global.f64 	%fd37, [%rd94+8];
	ld.global.u64 	%rd95, [MEM+40];
	cvta.to.global.u64 	%rd96, %rd95;
	ld.global.f64 	%fd38, [%rd96];
	ld.global.u64 	%rd97, [MEM+16];
	cvta.to.global.u64 	%rd98, %rd97;
	ld.global.f64 	%fd39, [%rd98+8];
	fma.rn.f64 	%fd40, %fd37, %fd38, %fd39;
	st.global.f64 	[%rd98+8], %fd40;
	ld.global.u64 	%rd99, [MEM+128];
	cvta.to.global.u64 	%rd100, %rd99;
	ld.global.u64 	%rd101, [%rd100];
	cvta.to.global.u64 	%rd102, %rd101;
	ld.global.u64 	%rd103, [%rd102+8];
	cvta.to.global.u64 	%rd104, %rd103;
	ld.global.f64 	%fd41, [%rd104+8];
	ld.global.u64 	%rd105, [MEM+40];
	cvta.to.global.u64 	%rd106, %rd105;
	ld.global.f64 	%fd42, [%rd106+8];
	ld.global.u64 	%rd107, [MEM+16];
	cvta.to.global.u64 	%rd108, %rd107;
	ld.global.f64 	%fd43, [%rd108+8];
	fma.rn.f64 	%fd44, %fd41, %fd42, %fd43;
	st.global.f64 	[%rd108+8], %fd44;
	ld.global.u64 	%rd109, [MEM+16];
	cvta.to.global.u64 	%rd110, %rd109;
	mov.u32 	%r1, %tid.x;
	mul.wide.u32 	%rd111, %r1, 8;
	add.s64 	%rd112, %rd110, %rd111;
	ld.global.f64 	%fd45, [%rd112];
	mul.f64 	%fd46, %fd45, %fd45;
	fma.rn.f64 	%fd47, %fd45, %fd45, %fd46;
	cvta.to.global.u64 	%rd113, %rd2;
	ld.global.u64 	%rd114, [MEM+64];
	cvta.to.global.u64 	%rd115, %rd114;
	st.global.f64 	[%rd115], %fd47;
	ld.global.u64 	%rd116, [MEM+64];
	cvta.to.global.u64 	%rd117, %rd116;
	ld.global.f64 	%fd48, [%rd117];
	ld.global.u64 	%rd118, [MEM+96];
	cvta.to.global.u64 	%rd119, %rd118;
	ld.global.f64 	%fd49, [%rd119];
	add.f64 	%fd50, %fd48, %fd49;
	add.s64 	%rd120, %rd113, %rd111;
	st.global.f64 	[%rd120], %fd50;
	ret;

}
	// .globl	_Z1fPdS_
.visible .entry _Z1fPdS_(
	.param .u64 .ptr .align 1 _Z1fPdS__param_0,
	.param .u64 .ptr .align 1 _Z1fPdS__param_1
)
{
	.reg .b32 	%r<2>;
	.reg .b64 	%rd<8>;
	.reg .b64 	%fd<4>;

	ld.param.u64 	%rd1, [_Z1fPdS__param_0];
	ld.param.u64 	%rd2, [_Z1fPdS__param_1];
	cvta.to.global.u64 	%rd3, %rd1;
	mov.u32 	%r1, %tid.x;
	mul.wide.u32 	%rd4, %r1, 8;
	add.s64 	%rd5, %rd3, %rd4;
	ld.global.f64 	%fd1, [%rd5];
	mul.f64 	%fd2, %fd1, %fd1;
	fma.rn.f64 	%fd3, %fd1, %fd1, %fd2;
	cvta.to.global.u64 	%rd6, %rd2;
	add.s64 	%rd7, %rd6, %rd4;
	st.global.f64 	[%rd7], %fd3;
	ret;

}
	// .globl	_Z4testP5MEM_tPd
.visible .entry _Z4testP5MEM_tPd(
	.param .u64 .ptr .align 1 _Z4testP5MEM_tPd_param_0,
	.param .u64 .ptr .align 1 _Z4testP5MEM_tPd_param_1
)
{
	.reg .pred 	%p<2>;
	.reg .b32 	%r<8>;
	.reg .b64 	%rd<16>;
	.reg .b64 	%fd<7>;

	ld.param.u64 	%rd8, [_Z4testP5MEM_tPd_param_0];
	ld.param.u64 	%rd6, [_Z4testP5MEM_tPd_param_1];
	cvta.to.global.u64 	%rd14, %rd8;
	mov.b32 	%r7, 0;
	mov.u64 	%rd15, MEM;
$L__BB2_1:
	ld.global.v2.u32 	{%r4, %r5}, [%rd14];
	st.global.v2.u32 	[%rd15], {%r4, %r5};
	add.s32 	%r2, %r7, 1;
	add.s64 	%rd15, %rd15, 8;
	add.s64 	%rd14, %rd14, 8;
	setp.lt.u32 	%p1, %r7, 17;
	mov.u32 	%r7, %r2;
	@%p1 bra 	$L__BB2_1;
	cvta.to.global.u64 	%rd9, %rd6;
	mov.b64 	%rd10, 4639270566145032192;
	st.global.u64 	[%rd9], %rd10;
	ld.global.f64 	%fd1, [MEM];
	st.global.f64 	[%rd9+8], %fd1;
	ld.global.u32 	%r6, [MEM+136];
	cvt.rn.f64.s32 	%fd2, %r6;
	st.global.f64 	[%rd9+16], %fd2;
	ld.global.u64 	%rd11, [MEM+16];
	ld.f64 	%fd3, [%rd11+8];
	st.global.f64 	[%rd9+24], %fd3;
	ld.global.u64 	%rd12, [MEM+80];
	ld.f64 	%fd4, [%rd12];
	st.global.f64 	[%rd9+32], %fd4;
	ld.global.u64 	%rd13, [MEM+104];
	ld.f64 	%fd5, [%rd13+16];
	st.global.f64 	[%rd9+40], %fd5;
	ld.global.f64 	%fd6, [ROB];
	st.global.f64 	[%rd9+48], %fd6;
	ret;

}


// ===== COMPILED SASS (sm_100) =====

	.target	sm_100

	.elftype	@"ET_EXEC"


//--------------------- .note.nv.tkinfo           --------------------------
	.section	.note.nv.tkinfo,"",@"SHT_NOTE"
	.sectionflags	@"SHF_NOTE_NV_TKINFO"
	.tkinfo
        /*0018*/ 	.word	0x00000002
        /*0030*/ 	.string	""
        /*0030*/ 	.string	"ptxas"
        /*0030*/ 	.string	"Cuda compilation tools, release 13.0, V13.0.88"
        /*0030*/ 	.string	"Build cuda_13.0.r13.0/compiler.36424714_0"
        /*0030*/ 	.string	"-arch sm_100 -m 64 "



//--------------------- .note.nv.cuinfo           --------------------------
	.section	.note.nv.cuinfo,"",@"SHT_NOTE"
	.sectionflags	@"SHF_NOTE_NV_CUINFO"
        /*0018*/ 	.short	0x0002
        /*001a*/ 	.short	0x0064
        /*001c*/ 	.short	0x0082
	.zero		2


//--------------------- .nv.info                  --------------------------
	.section	.nv.info,"",@"SHT_CUDA_INFO"
	.align	4


	//----- nvinfo : EIATTR_REGCOUNT
	.align		4
        /*0000*/ 	.byte	0x04, 0x2f
        /*0002*/ 	.short	(.L_4 - .L_3)
	.align		4
.L_3:
        /*0004*/ 	.word	index@(_Z19calc_benchmark_funcPdS_)
        /*0008*/ 	.word	0x0000001a


	//----- nvinfo : EIATTR_FRAME_SIZE
	.align		4
.L_4:
        /*000c*/ 	.byte	0x04, 0x11
        /*000e*/ 	.short	(.L_6 - .L_5)
	.align		4
.L_5:
        /*0010*/ 	.word	index@($__internal_0_$__cuda_sm20_div_rn_f64_full)
        /*0014*/ 	.word	0x00000000


	//----- nvinfo : EIATTR_FRAME_SIZE
	.align		4
.L_6:
        /*0018*/ 	.byte	0x04, 0x11
        /*001a*/ 	.short	(.L_8 - .L_7)
	.align		4
.L_7:
        /*001c*/ 	.word	index@(_Z19calc_benchmark_funcPdS_)
        /*0020*/ 	.word	0x00000000


	//----- nvinfo : EIATTR_REGCOUNT
	.align		4
.L_8:
        /*0024*/ 	.byte	0x04, 0x2f
        /*0026*/ 	.short	(.L_10 - .L_9)
	.align		4
.L_9:
        /*0028*/ 	.word	index@(_Z1fPdS_)
        /*002c*/ 	.word	0x0000000c


	//----- nvinfo : EIATTR_FRAME_SIZE
	.align		4
.L_10:
        /*0030*/ 	.byte	0x04, 0x11
        /*0032*/ 	.short	(.L_12 - .L_11)
	.align		4
.L_11:
        /*0034*/ 	.word	index@(_Z1fPdS_)
        /*0038*/ 	.word	0x00000000


	//----- nvinfo : EIATTR_REGCOUNT
	.align		4
.L_12:
        /*003c*/ 	.byte	0x04, 0x2f
        /*003e*/ 	.short	(.L_14 - .L_13)
	.align		4
.L_13:
        /*0040*/ 	.word	index@(_Z4testP5MEM_tPd)
        /*0044*/ 	.word	0x00000012


	//----- nvinfo : EIATTR_FRAME_SIZE
	.align		4
.L_14:
        /*0048*/ 	.byte	0x04, 0x11
        /*004a*/ 	.short	(.L_16 - .L_15)
	.align		4
.L_15:
        /*004c*/ 	.word	index@(_Z4testP5MEM_tPd)
        /*0050*/ 	.word	0x00000000


	//----- nvinfo : EIATTR_MIN_STACK_SIZE
	.align		4
.L_16:
        /*0054*/ 	.byte	0x04, 0x12
        /*0056*/ 	.short	(.L_18 - .L_17)
	.align		4
.L_17:
        /*0058*/ 	.word	index@(_Z4testP5MEM_tPd)
        /*005c*/ 	.word	0x00000000


	//----- nvinfo : EIATTR_MIN_STACK_SIZE
	.align		4
.L_18:
        /*0060*/ 	.byte	0x04, 0x12
        /*0062*/ 	.short	(.L_20 - .L_19)
	.align		4
.L_19:
        /*0064*/ 	.word	index@(_Z1fPdS_)
        /*0068*/ 	.word	0x00000000


	//----- nvinfo : EIATTR_MIN_STACK_SIZE
	.align		4
.L_20:
        /*006c*/ 	.byte	0x04, 0x12
        /*006e*/ 	.short	(.L_22 - .L_21)
	.align		4
.L_21:
        /*0070*/ 	.word	index@(_Z19calc_benchmark_funcPdS_)
        /*0074*/ 	.word	0x00000000
.L_22:


//--------------------- .nv.compat                --------------------------
	.section	.nv.compat,"",@"SHT_CUDA_COMPAT_INFO"
	.align	4
        /*0000*/ 	.byte	0x02, 0x09, 0x00, 0x00, 0x02, 0x02, 0x01, 0x00, 0x02, 0x05, 0x05, 0x00, 0x03, 0x07, 0x01, 0x01
        /*0010*/ 	.byte	0x02, 0x03, 0x00, 0x00, 0x02, 0x06, 0x01, 0x00, 0x04, 0x0b, 0x08, 0x00, 0x01, 0x00, 0x00, 0x00
        /*0020*/ 	.byte	0x00, 0x00, 0x00, 0x00


//--------------------- .nv.info._Z4testP5MEM_tPd --------------------------
	.section	.nv.info._Z4testP5MEM_tPd,"",@"SHT_CUDA_INFO"
	.sectionflags	@""
	.align	4


	//----- nvinfo : EIATTR_CUDA_API_VERSION
	.align		4
        /*0000*/ 	.byte	0x04, 0x37
        /*0002*/ 	.short	(.L_24 - .L_23)
.L_23:
        /*0004*/ 	.word	0x00000082


	//----- nvinfo : EIATTR_KPARAM_INFO
	.align		4
.L_24:
        /*0008*/ 	.byte	0x04, 0x17
        /*000a*/ 	.short	(.L_26 - .L_25)
.L_25:
        /*000c*/ 	.word	0x00000000
        /*0010*/ 	.short	0x0001
        /*0012*/ 	.short	0x0008
        /*0014*/ 	.byte	0x00, 0xf5, 0x21, 0x00


	//----- nvinfo : EIATTR_KPARAM_INFO
	.align		4
.L_26:
        /*0018*/ 	.byte	0x04, 0x17
        /*001a*/ 	.short	(.L_28 - .L_27)
.L_27:
        /*001c*/ 	.word	0x00000000
        /*0020*/ 	.short	0x0000
        /*0022*/ 	.short	0x0000
        /*0024*/ 	.byte	0x00, 0xf5, 0x21, 0x00


	//----- nvinfo : EIATTR_SPARSE_MMA_MASK
	.align		4
.L_28:
        /*0028*/ 	.byte	0x03, 0x50
        /*002a*/ 	.short	0x0000


	//----- nvinfo : EIATTR_MAXREG_COUNT
	.align		4
        /*002c*/ 	.byte	0x03, 0x1b
        /*002e*/ 	.short	0x00ff


	//----- nvinfo : EIATTR_MERCURY_ISA_VERSION
	.align		4
        /*0030*/ 	.byte	0x03, 0x5f
        /*0032*/ 	.short	0x0101


	//----- nvinfo : EIATTR_VRC_CTA_INIT_COUNT
	.align		4
        /*0034*/ 	.byte	0x02, 0x4a
	.zero		1
	.zero		1


	//----- nvinfo : EIATTR_EXIT_INSTR_OFFSETS
	.align		4
        /*0038*/ 	.byte	0x04, 0x1c
        /*003a*/ 	.short	(.L_30 - .L_29)


	//   ....[0]....
.L_29:
        /*003c*/ 	.word	0x00000290


	//----- nvinfo : EIATTR_CBANK_PARAM_SIZE
	.align		4
.L_30:
        /*0040*/ 	.byte	0x03, 0x19
        /*0042*/ 	.short	0x0010


	//----- nvinfo : EIATTR_PARAM_CBANK
	.align		4
        /*0044*/ 	.byte	0x04, 0x0a
        /*0046*/ 	.short	(.L_32 - .L_31)
	.align		4
.L_31:
        /*0048*/ 	.word	index@(.nv.constant0._Z4testP5MEM_tPd)
        /*004c*/ 	.short	0x0380
        /*004e*/ 	.short	0x0010


	//----- nvinfo : EIATTR_SW_WAR
	.align		4
.L_32:
        /*0050*/ 	.byte	0x04, 0x36
        /*0052*/ 	.short	(.L_34 - .L_33)
.L_33:
        /*0054*/ 	.word	0x00000008
.L_34:


//--------------------- .nv.info._Z1fPdS_         --------------------------
	.section	.nv.info._Z1fPdS_,"",@"SHT_CUDA_INFO"
	.sectionflags	@""
	.align	4


	//----- nvinfo : EIATTR_CUDA_API_VERSION
	.align		4
        /*0000*/ 	.byte	0x04, 0x37
        /*0002*/ 	.short	(.L_36 - .L_35)
.L_35:
        /*0004*/ 	.word	0x00000082


	//----- nvinfo : EIATTR_KPARAM_INFO
	.align		4
.L_36:
        /*0008*/ 	.byte	0x04, 0x17
        /*000a*/ 	.short	(.L_38 - .L_37)
.L_37:
        /*000c*/ 	.word	0x00000000
        /*0010*/ 	.short	0x0001
        /*0012*/ 	.short	0x0008
        /*0014*/ 	.byte	0x00, 0xf5, 0x21, 0x00


	//----- nvinfo : EIATTR_KPARAM_INFO
	.align		4
.L_38:
        /*0018*/ 	.byte	0x04, 0x17
        /*001a*/ 	.short	(.L_40 - .L_39)
.L_39:
        /*001c*/ 	.word	0x00000000
        /*0020*/ 	.short	0x0000
        /*0022*/ 	.short	0x0000
        /*0024*/ 	.byte	0x00, 0xf5, 0x21, 0x00


	//----- nvinfo : EIATTR_SPARSE_MMA_MASK
	.align		4
.L_40:
        /*0028*/ 	.byte	0x03, 0x50
        /*002a*/ 	.short	0x0000


	//----- nvinfo : EIATTR_MAXREG_COUNT
	.align		4
        /*002c*/ 	.byte	0x03, 0x1b
        /*002e*/ 	.short	0x00ff


	//----- nvinfo : EIATTR_MERCURY_ISA_VERSION
	.align		4
        /*0030*/ 	.byte	0x03, 0x5f
        /*0032*/ 	.short	0x0101


	//----- nvinfo : EIATTR_VRC_CTA_INIT_COUNT
	.align		4
        /*0034*/ 	.byte	0x02, 0x4a
	.zero		1
	.zero		1


	//----- nvinfo : EIATTR_EXIT_INSTR_OFFSETS
	.align		4
        /*0038*/ 	.byte	0x04, 0x1c
        /*003a*/ 	.short	(.L_42 - .L_41)


	//   ....[0]....
.L_41:
        /*003c*/ 	.word	0x000000b0


	//----- nvinfo : EIATTR_CBANK_PARAM_SIZE
	.align		4
.L_42:
        /*0040*/ 	.byte	0x03, 0x19
        /*0042*/ 	.short	0x0010


	//----- nvinfo : EIATTR_PARAM_CBANK
	.align		4
        /*0044*/ 	.byte	0x04, 0x0a
        /*0046*/ 	.short	(.L_44 - .L_43)
	.align		4
.L_43:
        /*0048*/ 	.word	index@(.nv.constant0._Z1fPdS_)
        /*004c*/ 	.short	0x0380
        /*004e*/ 	.short	0x0010


	//----- nvinfo : EIATTR_SW_WAR
	.align		4
.L_44:
        /*0050*/ 	.byte	0x04, 0x36
        /*0052*/ 	.short	(.L_46 - .L_45)
.L_45:
        /*0054*/ 	.word	0x00000008
.L_46:


//--------------------- .nv.info._Z19calc_benchmark_funcPdS_ --------------------------
	.section	.nv.info._Z19calc_benchmark_funcPdS_,"",@"SHT_CUDA_INFO"
	.sectionflags	@""
	.align	4


	//----- nvinfo : EIATTR_CUDA_API_VERSION
	.align		4
        /*0000*/ 	.byte	0x04, 0x37
        /*0002*/ 	.short	(.L_48 - .L_47)
.L_47:
        /*0004*/ 	.word	0x00000082


	//----- nvinfo : EIATTR_KPARAM_INFO
	.align		4
.L_48:
        /*0008*/ 	.byte	0x04, 0x17
        /*000a*/ 	.short	(.L_50 - .L_49)
.L_49:
        /*000c*/ 	.word	0x00000000
        /*0010*/ 	.short	0x0001
        /*0012*/ 	.short	0x0008
        /*0014*/ 	.byte	0x00, 0xf5, 0x21, 0x00


	//----- nvinfo : EIATTR_KPARAM_INFO
	.align		4
.L_50:
        /*0018*/ 	.byte	0x04, 0x17
        /*001a*/ 	.short	(.L_52 - .L_51)
.L_51:
        /*001c*/ 	.word	0x00000000
        /*0020*/ 	.short	0x0000
        /*0022*/ 	.short	0x0000
        /*0024*/ 	.byte	0x00, 0xf5, 0x21, 0x00


	//----- nvinfo : EIATTR_SPARSE_MMA_MASK
	.align		4
.L_52:
        /*0028*/ 	.byte	0x03, 0x50
        /*002a*/ 	.short	0x0000


	//----- nvinfo : EIATTR_MAXREG_COUNT
	.align		4
        /*002c*/ 	.byte	0x03, 0x1b
        /*002e*/ 	.short	0x00ff


	//----- nvinfo : EIATTR_MERCURY_ISA_VERSION
	.align		4
        /*0030*/ 	.byte	0x03, 0x5f
        /*0032*/ 	.short	0x0101


	//----- nvinfo : EIATTR_VRC_CTA_INIT_COUNT
	.align		4
        /*0034*/ 	.byte	0x02, 0x4a
	.zero		1
	.zero		1


	//----- nvinfo : EIATTR_EXIT_INSTR_OFFSETS
	.align		4
        /*0038*/ 	.byte	0x04, 0x1c
        /*003a*/ 	.short	(.L_54 - .L_53)


	//   ....[0]....
.L_53:
        /*003c*/ 	.word	0x00000ac0


	//----- nvinfo : EIATTR_CRS_STACK_SIZE
	.align		4
.L_54:
        /*0040*/ 	.byte	0x04, 0x1e
        /*0042*/ 	.short	(.L_56 - .L_55)
.L_55:
        /*0044*/ 	.word	0x00000000


	//----- nvinfo : EIATTR_CBANK_PARAM_SIZE
	.align		4
.L_56:
        /*0048*/ 	.byte	0x03, 0x19
        /*004a*/ 	.short	0x0010


	//----- nvinfo : EIATTR_PARAM_CBANK
	.align		4
        /*004c*/ 	.byte	0x04, 0x0a
        /*004e*/ 	.short	(.L_58 - .L_57)
	.align		4
.L_57:
        /*0050*/ 	.word	index@(.nv.constant0._Z19calc_benchmark_funcPdS_)
        /*0054*/ 	.short	0x0380
        /*0056*/ 	.short	0x0010


	//----- nvinfo : EIATTR_SW_WAR
	.align		4
.L_58:
        /*0058*/ 	.byte	0x04, 0x36
        /*005a*/ 	.short	(.L_60 - .L_59)
.L_59:
        /*005c*/ 	.word	0x00000008
.L_60:


//--------------------- .nv.callgraph             --------------------------
	.section	.nv.callgraph,"",@"SHT_CUDA_CALLGRAPH"
	.align	4
	.sectionentsize	8
	.align		4
        /*0000*/ 	.word	0x00000000
	.align		4
        /*0004*/ 	.word	0xffffffff
	.align		4
        /*0008*/ 	.word	0x00000000
	.align		4
        /*000c*/ 	.word	0xfffffffe
	.align		4
        /*0010*/ 	.word	0x00000000
	.align		4
        /*0014*/ 	.word	0xfffffffd
	.align		4
        /*0018*/ 	.word	0x00000000
	.align		4
        /*001c*/ 	.word	0xfffffffc


//--------------------- .nv.constant4             --------------------------
	.section	.nv.constant4,"a",@progbits
	.align	8
	.align		8
.nv.constant4:
        /*0000*/ 	.dword	ROB
	.align		8
        /*0008*/ 	.dword	C
	.align		8
        /*0010*/ 	.dword	MEM


//--------------------- .text._Z4testP5MEM_tPd    --------------------------
	.section	.text._Z4testP5MEM_tPd,"ax",@progbits
	.align	128
        .global         _Z4testP5MEM_tPd
        .type           _Z4testP5MEM_tPd,@function
        .size           _Z4testP5MEM_tPd,(.L_x_12 - _Z4testP5MEM_tPd)
        .other          _Z4testP5MEM_tPd,@"STO_CUDA_ENTRY STV_DEFAULT"
_Z4testP5MEM_tPd:
.text._Z4testP5MEM_tPd:
[----:B------:R-:W-:Y:S01]  /*0000*/  LDC R1, c[0x0][0x37c] ;  /* 0x0000df00ff017b82 */ /* 0x000fe20000000800 */
[----:B------:R-:W0:Y:S01]  /*0010*/  LDCU.64 UR6, c[0x0][0x358] ;  /* 0x00006b00ff0677ac */ /* 0x000e220008000a00 */
[----:B------:R-:W1:Y:S01]  /*0020*/  LDCU.64 UR10, c[0x0][0x380] ;  /* 0x00007000ff0a77ac */ /* 0x000e620008000a00 */
[----:B------:R-:W2:Y:S01]  /*0030*/  LDCU.64 UR8, c[0x4][0x10] ;  /* 0x01000200ff0877ac */ /* 0x000ea20008000a00 */
[----:B------:R-:W-:-:S05]  /*0040*/  UMOV UR4, URZ ;  /* 0x000000ff00047c82 */ /* 0x000fca0008000000 */
.L_x_0:
[----:B-1-3--:R-:W-:Y:S02]  /*0050*/  IMAD.U32 R2, RZ, RZ, UR10 ;  /* 0x0000000aff027e24 */ /* 0x00afe4000f8e00ff */
[----:B------:R-:W-:-:S06]  /*0060*/  IMAD.U32 R3, RZ, RZ, UR11 ;  /* 0x0000000bff037e24 */ /* 0x000fcc000f8e00ff */
[----:B0-----:R-:W3:Y:S01]  /*0070*/  LDG.E.64 R2, desc[UR6][R2.64] ;  /* 0x0000000602027981 */ /* 0x001ee2000c1e1b00 */
[----:B--2---:R-:W-:Y:S01]  /*0080*/  MOV R4, UR8 ;  /* 0x0000000800047c02 */ /* 0x004fe20008000f00 */
[----:B------:R-:W-:Y:S01]  /*0090*/  IMAD.U32 R5, RZ, RZ, UR9 ;  /* 0x00000009ff057e24 */ /* 0x000fe2000f8e00ff */
[----:B------:R-:W-:Y:S02]  /*00a0*/  UIADD3 UR8, UP0, UPT, UR8, 0x8, URZ ;  /* 0x0000000808087890 */ /* 0x000fe4000ff1e0ff */
[----:B------:R-:W-:Y:S02]  /*00b0*/  UIADD3 UR5, UPT, UPT, UR4, 0x1, URZ ;  /* 0x0000000104057890 */ /* 0x000fe4000fffe0ff */
[----:B------:R-:W-:Y:S02]  /*00c0*/  UIADD3.X UR9, UPT, UPT, URZ, UR9, URZ, UP0, !UPT ;  /* 0x00000009ff097290 */ /* 0x000fe400087fe4ff */
[----:B------:R-:W-:Y:S02]  /*00d0*/  UISETP.GE.U32.AND UP0, UPT, UR4, 0x11, UPT ;  /* 0x000000110400788c */ /* 0x000fe4000bf06070 */
[----:B------:R-:W-:Y:S01]  /*00e0*/  UIADD3 UR10, UP1, UPT, UR10, 0x8, URZ ;  /* 0x000000080a0a7890 */ /* 0x000fe2000ff3e0ff */
[----:B------:R-:W-:-:S03]  /*00f0*/  UMOV UR4, UR5 ;  /* 0x0000000500047c82 */ /* 0x000fc60008000000 */
[----:B------:R-:W-:Y:S01]  /*0100*/  UIADD3.X UR11, UPT, UPT, URZ, UR11, URZ, UP1, !UPT ;  /* 0x0000000bff0b7290 */ /* 0x000fe20008ffe4ff */
[----:B---3--:R3:W-:Y:S02]  /*0110*/  STG.E.64 desc[UR6][R4.64], R2 ;  /* 0x0000000204007986 */ /* 0x0087e4000c101b06 */
[----:B------:R-:W-:Y:S09]  /*0120*/  BRA.U !UP0, `(.L_x_0) ;  /* 0xfffffffd08c87547 */ /* 0x000ff2000b83ffff */
[----:B---3--:R-:W0:Y:S01]  /*0130*/  LDC.64 R2, c[0x0][0x388] ;  /* 0x0000e200ff027b82 */ /* 0x008e220000000a00 */
[----:B------:R-:W-:Y:S01]  /*0140*/  HFMA2 R14, -RZ, RZ, 0, 0 ;  /* 0x00000000ff0e7431 */ /* 0x000fe200000001ff */
[----:B------:R-:W-:-:S06]  /*0150*/  MOV R15, 0x40620000 ;  /* 0x40620000000f7802 */ /* 0x000fcc0000000f00 */
[----:B------:R-:W1:Y:S01]  /*0160*/  LDC.64 R4, c[0x4][0x10] ;  /* 0x01000400ff047b82 */ /* 0x000e620000000a00 */
[----:B0-----:R0:W-:Y:S04]  /*0170*/  STG.E.64 desc[UR6][R2.64], R14 ;  /* 0x0000000e02007986 */ /* 0x0011e8000c101b06 */
[----:B-1----:R-:W2:Y:S04]  /*0180*/  LDG.E.64 R6, desc[UR6][R4.64] ;  /* 0x0000000604067981 */ /* 0x002ea8000c1e1b00 */
[----:B--2---:R1:W-:Y:S04]  /*0190*/  STG.E.64 desc[UR6][R2.64+0x8], R6 ;  /* 0x0000080602007986 */ /* 0x0043e8000c101b06 */
[----:B------:R-:W2:Y:S02]  /*01a0*/  LDG.E R8, desc[UR6][R4.64+0x88] ;  /* 0x0000880604087981 */ /* 0x000ea4000c1e1900 */
[----:B--2---:R-:W2:Y:S02]  /*01b0*/  I2F.F64 R8, R8 ;  /* 0x0000000800087312 */ /* 0x004ea40000201c00 */
[----:B--2---:R-:W-:Y:S04]  /*01c0*/  STG.E.64 desc[UR6][R2.64+0x10], R8 ;  /* 0x0000100802007986 */ /* 0x004fe8000c101b06 */
[----:B------:R-:W2:Y:S04]  /*01d0*/  LDG.E.64 R10, desc[UR6][R4.64+0x10] ;  /* 0x00001006040a7981 */ /* 0x000ea8000c1e1b00 */
[----:B--2---:R-:W2:Y:S04]  /*01e0*/  LD.E.64 R10, desc[UR6][R10.64+0x8] ;  /* 0x000008060a0a7980 */ /* 0x004ea8000c101b00 */
[----:B--2---:R-:W-:Y:S04]  /*01f0*/  STG.E.64 desc[UR6][R2.64+0x18], R10 ;  /* 0x0000180a02007986 */ /* 0x004fe8000c101b06 */
[----:B------:R-:W2:Y:S04]  /*0200*/  LDG.E.64 R12, desc[UR6][R4.64+0x50] ;  /* 0x00005006040c7981 */ /* 0x000ea8000c1e1b00 */
[----:B--2---:R-:W2:Y:S04]  /*0210*/  LD.E.64 R12, desc[UR6][R12.64] ;  /* 0x000000060c0c7980 */ /* 0x004ea8000c101b00 */
[----:B--2---:R-:W-:Y:S04]  /*0220*/  STG.E.64 desc[UR6][R2.64+0x20], R12 ;  /* 0x0000200c02007986 */ /* 0x004fe8000c101b06 */
[----:B0-----:R-:W2:Y:S01]  /*0230*/  LDG.E.64 R14, desc[UR6][R4.64+0x68] ;  /* 0x00006806040e7981 */ /* 0x001ea2000c1e1b00 */
[----:B-1----:R-:W0:Y:S03]  /*0240*/  LDC.64 R6, c[0x4][RZ] ;  /* 0x01000000ff067b82 */ /* 0x002e260000000a00 */
[----:B--2---:R-:W2:Y:S04]  /*0250*/  LD.E.64 R14, desc[UR6][R14.64+0x10] ;  /* 0x000010060e0e7980 */ /* 0x004ea8000c101b00 */
[----:B--2---:R-:W-:Y:S04]  /*0260*/  STG.E.64 desc[UR6][R2.64+0x28], R14 ;  /* 0x0000280e02007986 */ /* 0x004fe8000c101b06 */
[----:B0-----:R-:W2:Y:S04]  /*0270*/  LDG.E.64 R6, desc[UR6][R6.64] ;  /* 0x0000000606067981 */ /* 0x001ea8000c1e1b00 */
[----:B--2---:R-:W-:Y:S01]  /*0280*/  STG.E.64 desc[UR6][R2.64+0x30], R6 ;  /* 0x0000300602007986 */ /* 0x004fe2000c101b06 */
[----:B------:R-:W-:Y:S05]  /*0290*/  EXIT ;  /* 0x000000000000794d */ /* 0x000fea0003800000 */
.L_x_1:
[----:B------:R-:W-:-:S00]  /*02a0*/  BRA `(.L_x_1) ;  /* 0xfffffffc00fc7947 */ /* 0x000fc0000383ffff */
[----:B------:R-:W-:-:S00]  /*02b0*/  NOP ;  /* 0x0000000000007918 */ /* 0x000fc00000000000 */
        /* <DEDUP_REMOVED lines=12> */
.L_x_12:


//--------------------- .text._Z1fPdS_            --------------------------
	.section	.text._Z1fPdS_,"ax",@progbits
	.align	128
        .global         _Z1fPdS_
        .type           _Z1fPdS_,@function
        .size           _Z1fPdS_,(.L_x_13 - _Z1fPdS_)
        .other          _Z1fPdS_,@"STO_CUDA_ENTRY STV_DEFAULT"
_Z1fPdS_:
.text._Z1fPdS_:
[----:B------:R-:W-:Y:S01]  /*0000*/  LDC R1, c[0x0][0x37c] ;  /* 0x0000df00ff017b82 */ /* 0x000fe20000000800 */
[----:B------:R-:W0:Y:S07]  /*0010*/  S2R R9, SR_TID.X ;  /* 0x0000000000097919 */ /* 0x000e2e0000002100 */
[----:B------:R-:W0:Y:S01]  /*0020*/  LDC.64 R2, c[0x0][0x380] ;  /* 0x0000e000ff027b82 */ /* 0x000e220000000a00 */
[----:B------:R-:W1:Y:S07]  /*0030*/  LDCU.64 UR4, c[0x0][0x358] ;  /* 0x00006b00ff0477ac */ /* 0x000e6e0008000a00 */
[----:B------:R-:W2:Y:S01]  /*0040*/  LDC.64 R6, c[0x0][0x388] ;  /* 0x0000e200ff067b82 */ /* 0x000ea20000000a00 */
[----:B0-----:R-:W-:-:S06]  /*0050*/  IMAD.WIDE.U32 R2, R9, 0x8, R2 ;  /* 0x0000000809027825 */ /* 0x001fcc00078e0002 */
[----:B-1----:R-:W3:Y:S01]  /*0060*/  LDG.E.64 R2, desc[UR4][R2.64] ;  /* 0x0000000402027981 */ /* 0x002ee2000c1e1b00 */
[----:B--2---:R-:W-:Y:S01]  /*0070*/  IMAD.WIDE.U32 R6, R9, 0x8, R6 ;  /* 0x0000000809067825 */ /* 0x004fe200078e0006 */
[----:B---3--:R-:W-:-:S08]  /*0080*/  DMUL R4, R2, R2 ;  /* 0x0000000202047228 */ /* 0x008fd00000000000 */
[----:B------:R-:W-:-:S07]  /*0090*/  DFMA R4, R2, R2, R4 ;  /* 0x000000020204722b */ /* 0x000fce0000000004 */
[----:B------:R-:W-:Y:S01]  /*00a0*/  STG.E.64 desc[UR4][R6.64], R4 ;  /* 0x0000000406007986 */ /* 0x000fe2000c101b04 */
[----:B------:R-:W-:Y:S05]  /*00b0*/  EXIT ;  /* 0x000000000000794d */ /* 0x000fea0003800000 */
.L_x_2:
        /* <DEDUP_REMOVED lines=12> */
.L_x_13:


//--------------------- .text._Z19calc_benchmark_funcPdS_ --------------------------
	.section	.text._Z19calc_benchmark_funcPdS_,"ax",@progbits
	.align	128
        .global         _Z19calc_benchmark_funcPdS_
        .type           _Z19calc_benchmark_funcPdS_,@function
        .size           _Z19calc_benchmark_funcPdS_,(.L_x_11 - _Z19calc_benchmark_funcPdS_)
        .other          _Z19calc_benchmark_funcPdS_,@"STO_CUDA_ENTRY STV_DEFAULT"
_Z19calc_benchmark_funcPdS_:
.text._Z19calc_benchmark_funcPdS_:
[----:B------:R-:W-:Y:S08]  /*0000*/  LDC R1, c[0x0][0x37c] ;  /* 0x0000df00ff017b82 */ /* 0x000ff00000000800 */
[----:B------:R-:W0:Y:S01]  /*0010*/  LDC.64 R2, c[0x4][0x10] ;  /* 0x01000400ff027b82 */ /* 0x000e220000000a00 */
[----:B------:R-:W0:Y:S02]  /*0020*/  LDCU.64 UR4, c[0x0][0x358] ;  /* 0x00006b00ff0477ac */ /* 0x000e240008000a00 */
[----:B0-----:R-:W2:Y:S05]  /*0030*/  LDG.E.64 R8, desc[UR4][R2.64+0x70] ;  /* 0x0000700402087981 */ /* 0x001eaa000c1e1b00 */
[----:B------:R-:W0:Y:S01]  /*0040*/  LDC.64 R6, c[0x0][0x380] ;  /* 0x0000e000ff067b82 */ /* 0x000e220000000a00 */
[----:B------:R-:W3:Y:S04]  /*0050*/  LDG.E.64 R12, desc[UR4][R2.64+0x18] ;  /* 0x00001804020c7981 */ /* 0x000ee8000c1e1b00 */
[----:B0-----:R-:W4:Y:S04]  /*0060*/  LDG.E.64 R4, desc[UR4][R6.64] ;  /* 0x0000000406047981 */ /* 0x001f28000c1e1b00 */
[----:B--2---:R-:W2:Y:S04]  /*0070*/  LDG.E.64 R8, desc[UR4][R8.64] ;  /* 0x0000000408087981 */ /* 0x004ea8000c1e1b00 */
[----:B--2---:R-:W4:Y:S02]  /*0080*/  LDG.E.64 R10, desc[UR4][R8.64] ;  /* 0x00000004080a7981 */ /* 0x004f24000c1e1b00 */
[----:B----4-:R-:W-:-:S07]  /*0090*/  DADD R10, R4, -R10 ;  /* 0x00000000040a7229 */ /* 0x010fce000000080a */
[----:B---3--:R0:W-:Y:S04]  /*00a0*/  STG.E.64 desc[UR4][R12.64], R10 ;  /* 0x0000000a0c007986 */ /* 0x0081e8000c101b04 */
[----:B------:R-:W2:Y:S04]  /*00b0*/  LDG.E.64 R14, desc[UR4][R2.64+0x70] ;  /* 0x00007004020e7981 */ /* 0x000ea8000c1e1b00 */
[----:B------:R-:W3:Y:S04]  /*00c0*/  LDG.E.64 R4, desc[UR4][R6.64+0x8] ;  /* 0x0000080406047981 */ /* 0x000ee8000c1e1b00 */
[----:B------:R-:W4:Y:S04]  /*00d0*/  LDG.E.64 R18, desc[UR4][R2.64+0x18] ;  /* 0x0000180402127981 */ /* 0x000f28000c1e1b00 */
[----:B--2---:R-:W2:Y:S04]  /*00e0*/  LDG.E.64 R14, desc[UR4][R14.64] ;  /* 0x000000040e0e7981 */ /* 0x004ea8000c1e1b00 */
[----:B--2---:R-:W3:Y:S02]  /*00f0*/  LDG.E.64 R16, desc[UR4][R14.64+0x8] ;  /* 0x000008040e107981 */ /* 0x004ee4000c1e1b00 */
[----:B---3--:R-:W-:-:S07]  /*0100*/  DADD R16, R4, -R16 ;  /* 0x0000000004107229 */ /* 0x008fce0000000810 */
[----:B----4-:R1:W-:Y:S04]  /*0110*/  STG.E.64 desc[UR4][R18.64+0x8], R16 ;  /* 0x0000081012007986 */ /* 0x0103e8000c101b04 */
[----:B------:R-:W2:Y:S04]  /*0120*/  LDG.E.64 R4, desc[UR4][R2.64+0x58] ;  /* 0x0000580402047981 */ /* 0x000ea8000c1e1b00 */
[----:B------:R-:W3:Y:S04]  /*0130*/  LDG.E.64 R8, desc[UR4][R2.64+0x18] ;  /* 0x0000180402087981 */ /* 0x000ee8000c1e1b00 */
[----:B--2---:R-:W2:Y:S04]  /*0140*/  LDG.E.64 R4, desc[UR4][R4.64] ;  /* 0x0000000404047981 */ /* 0x004ea8000c1e1b00 */
[----:B---3--:R-:W3:Y:S01]  /*0150*/  LDG.E.64 R8, desc[UR4][R8.64] ;  /* 0x0000000408087981 */ /* 0x008ee2000c1e1b00 */
[----:B0-----:R-:W-:Y:S01]  /*0160*/  IMAD.MOV.U32 R10, RZ, RZ, 0x1 ;  /* 0x00000001ff0a7424 */ /* 0x001fe200078e00ff */
[----:B--2---:R-:W0:Y:S05]  /*0170*/  MUFU.RCP64H R11, R5 ;  /* 0x00000005000b7308 */ /* 0x004e2a0000001800 */
[----:B0-----:R-:W-:-:S08]  /*0180*/  DFMA R6, -R4, R10, 1 ;  /* 0x3ff000000406742b */ /* 0x001fd0000000010a */
[----:B------:R-:W-:-:S08]  /*0190*/  DFMA R6, R6, R6, R6 ;  /* 0x000000060606722b */ /* 0x000fd00000000006 */
[----:B------:R-:W-:-:S08]  /*01a0*/  DFMA R6, R10, R6, R10 ;  /* 0x000000060a06722b */ /* 0x000fd0000000000a */
[----:B------:R-:W-:-:S08]  /*01b0*/  DFMA R10, -R4, R6, 1 ;  /* 0x3ff00000040a742b */ /* 0x000fd00000000106 */
[----:B------:R-:W-:-:S08]  /*01c0*/  DFMA R10, R6, R10, R6 ;  /* 0x0000000a060a722b */ /* 0x000fd00000000006 */
[----:B---3--:R-:W-:-:S08]  /*01d0*/  DMUL R6, R8, R10 ;  /* 0x0000000a08067228 */ /* 0x008fd00000000000 */
[----:B------:R-:W-:-:S08]  /*01e0*/  DFMA R2, -R4, R6, R8 ;  /* 0x000000060402722b */ /* 0x000fd00000000108 */
[----:B------:R-:W-:Y:S01]  /*01f0*/  DFMA R2, R10, R2, R6 ;  /* 0x000000020a02722b */ /* 0x000fe20000000006 */
[----:B------:R-:W-:-:S09]  /*0200*/  FSETP.GEU.AND P1, PT, |R9|, 6.5827683646048100446e-37, PT ;  /* 0x036000000900780b */ /* 0x000fd20003f2e200 */
[----:B------:R-:W-:-:S05]  /*0210*/  FFMA R0, RZ, R5, R3 ;  /* 0x00000005ff007223 */ /* 0x000fca0000000003 */
[----:B------:R-:W-:-:S13]  /*0220*/  FSETP.GT.AND P0, PT, |R0|, 1.469367938527859385e-39, PT ;  /* 0x001000000000780b */ /* 0x000fda0003f04200 */
[----:B-1----:R-:W-:Y:S05]  /*0230*/  @P0 BRA P1, `(.L_x_3) ;  /* 0x0000000000180947 */ /* 0x002fea0000800000 */
[----:B------:R-:W-:Y:S01]  /*0240*/  IMAD.MOV.U32 R12, RZ, RZ, R8 ;  /* 0x000000ffff0c7224 */ /* 0x000fe200078e0008 */
[----:B------:R-:W-:Y:S01]  /*0250*/  MOV R0, 0x280 ;  /* 0x0000028000007802 */ /* 0x000fe20000000f00 */
[----:B------:R-:W-:-:S07]  /*0260*/  IMAD.MOV.U32 R13, RZ, RZ, R9 ;  /* 0x000000ffff0d7224 */ /* 0x000fce00078e0009 */
[----:B------:R-:W-:Y:S05]  /*0270*/  CALL.REL.NOINC `($__internal_0_$__cuda_sm20_div_rn_f64_full) ;  /* 0x0000000800147944 */ /* 0x000fea0003c00000 */
[----:B------:R-:W-:Y:S02]  /*0280*/  IMAD.MOV.U32 R2, RZ, RZ, R12 ;  /* 0x000000ffff027224 */ /* 0x000fe400078e000c */
[----:B------:R-:W-:-:S07]  /*0290*/  IMAD.MOV.U32 R3, RZ, RZ, R13 ;  /* 0x000000ffff037224 */ /* 0x000fce00078e000d */
.L_x_3:
[----:B------:R-:W0:Y:S02]  /*02a0*/  LDC.64 R14, c[0x4][0x10] ;  /* 0x01000400ff0e7b82 */ /* 0x000e240000000a00 */
[----:B0-----:R-:W2:Y:S04]  /*02b0*/  LDG.E.64 R6, desc[UR4][R14.64+0x20] ;  /* 0x000020040e067981 */ /* 0x001ea8000c1e1b00 */
[----:B--2---:R0:W-:Y:S04]  /*02c0*/  STG.E.64 desc[UR4][R6.64], R2 ;  /* 0x0000000206007986 */ /* 0x0041e8000c101b04 */
[----:B------:R-:W2:Y:S04]  /*02d0*/  LDG.E.64 R4, desc[UR4][R14.64+0x58] ;  /* 0x000058040e047981 */ /* 0x000ea8000c1e1b00 */
[----:B------:R-:W3:Y:S04]  /*02e0*/  LDG.E.64 R8, desc[UR4][R14.64+0x18] ;  /* 0x000018040e087981 */ /* 0x000ee8000c1e1b00 */
[----:B--2---:R-:W2:Y:S04]  /*02f0*/  LDG.E.64 R4, desc[UR4][R4.64] ;  /* 0x0000000404047981 */ /* 0x004ea8000c1e1b00 */
[----:B---3--:R-:W3:Y:S01]  /*0300*/  LDG.E.64 R8, desc[UR4][R8.64+0x8] ;  /* 0x0000080408087981 */ /* 0x008ee2000c1e1b00 */
[----:B------:R-:W-:Y:S01]  /*0310*/  IMAD.MOV.U32 R10, RZ, RZ, 0x1 ;  /* 0x00000001ff0a7424 */ /* 0x000fe200078e00ff */
[----:B--2---:R-:W1:Y:S01]  /*0320*/  MUFU.RCP64H R11, R5 ;  /* 0x00000005000b7308 */ /* 0x004e620000001800 */
[----:B---3--:R-:W-:-:S04]  /*0330*/  FSETP.GEU.AND P1, PT, |R9|, 6.5827683646048100446e-37, PT ;  /* 0x036000000900780b */ /* 0x008fc80003f2e200 */
[----:B-1----:R-:W-:-:S08]  /*0340*/  DFMA R12, -R4, R10, 1 ;  /* 0x3ff00000040c742b */ /* 0x002fd0000000010a */
[----:B------:R-:W-:-:S08]  /*0350*/  DFMA R12, R12, R12, R12 ;  /* 0x0000000c0c0c722b */ /* 0x000fd0000000000c */
[----:B------:R-:W-:-:S08]  /*0360*/  DFMA R12, R10, R12, R10 ;  /* 0x0000000c0a0c722b */ /* 0x000fd0000000000a */
[----:B------:R-:W-:-:S08]  /*0370*/  DFMA R10, -R4, R12, 1 ;  /* 0x3ff00000040a742b */ /* 0x000fd0000000010c */
[----:B------:R-:W-:-:S08]  /*0380*/  DFMA R10, R12, R10, R12 ;  /* 0x0000000a0c0a722b */ /* 0x000fd0000000000c */
[----:B0-----:R-:W-:-:S08]  /*0390*/  DMUL R2, R8, R10 ;  /* 0x0000000a08027228 */ /* 0x001fd00000000000 */
[----:B------:R-:W-:-:S08]  /*03a0*/  DFMA R6, -R4, R2, R8 ;  /* 0x000000020406722b */ /* 0x000fd00000000108 */
[----:B------:R-:W-:-:S10]  /*03b0*/  DFMA R2, R10, R6, R2 ;  /* 0x000000060a02722b */ /* 0x000fd40000000002 */
[----:B------:R-:W-:-:S05]  /*03c0*/  FFMA R0, RZ, R5, R3 ;  /* 0x00000005ff007223 */ /* 0x000fca0000000003 */
[----:B------:R-:W-:-:S13]  /*03d0*/  FSETP.GT.AND P0, PT, |R0|, 1.469367938527859385e-39, PT ;  /* 0x001000000000780b */ /* 0x000fda0003f04200 */
[----:B------:R-:W-:Y:S05]  /*03e0*/  @P0 BRA P1, `(.L_x_4) ;  /* 0x0000000000180947 */ /* 0x000fea0000800000 */
[----:B------:R-:W-:Y:S01]  /*03f0*/  IMAD.MOV.U32 R12, RZ, RZ, R8 ;  /* 0x000000ffff0c7224 */ /* 0x000fe200078e0008 */
[----:B------:R-:W-:Y:S01]  /*0400*/  MOV R0, 0x430 ;  /* 0x0000043000007802 */ /* 0x000fe20000000f00 */
[----:B------:R-:W-:-:S07]  /*0410*/  IMAD.MOV.U32 R13, RZ, RZ, R9 ;  /* 0x000000ffff0d7224 */ /* 0x000fce00078e0009 */
[----:B------:R-:W-:Y:S05]  /*0420*/  CALL.REL.NOINC `($__internal_0_$__cuda_sm20_div_rn_f64_full) ;  /* 0x0000000400a87944 */ /* 0x000fea0003c00000 */
[----:B------:R-:W-:Y:S02]  /*0430*/  IMAD.MOV.U32 R2, RZ, RZ, R12 ;  /* 0x000000ffff027224 */ /* 0x000fe400078e000c */
[----:B------:R-:W-:-:S07]  /*0440*/  IMAD.MOV.U32 R3, RZ, RZ, R13 ;  /* 0x000000ffff037224 */ /* 0x000fce00078e000d */
.L_x_4:
[----:B------:R-:W0:Y:S02]  /*0450*/  LDC.64 R4, c[0x4][0x10] ;  /* 0x01000400ff047b82 */ /* 0x000e240000000a00 */
[----:B0-----:R-:W2:Y:S04]  /*0460*/  LDG.E.64 R6, desc[UR4][R4.64+0x20] ;  /* 0x0000200404067981 */ /* 0x001ea8000c1e1b00 */
[----:B--2---:R0:W-:Y:S04]  /*0470*/  STG.E.64 desc[UR4][R6.64+0x8], R2 ;  /* 0x0000080206007986 */ /* 0x0041e8000c101b04 */
[----:B------:R-:W2:Y:S04]  /*0480*/  LDG.E.64 R8, desc[UR4][R4.64+0x28] ;  /* 0x0000280404087981 */ /* 0x000ea8000c1e1b00 */
[----:B--2---:R1:W-:Y:S04]  /*0490*/  STG.E.64 desc[UR4][R8.64], RZ ;  /* 0x000000ff08007986 */ /* 0x0043e8000c101b04 */
[----:B------:R-:W2:Y:S04]  /*04a0*/  LDG.E.64 R10, desc[UR4][R4.64+0x78] ;  /* 0x00007804040a7981 */ /* 0x000ea8000c1e1b00 */
[----:B------:R-:W3:Y:S04]  /*04b0*/  LDG.E.64 R14, desc[UR4][R4.64+0x20] ;  /* 0x00002004040e7981 */ /* 0x000ee8000c1e1b00 */
[----:B------:R-:W4:Y:S04]  /*04c0*/  LDG.E.64 R16, desc[UR4][R4.64+0x28] ;  /* 0x0000280404107981 */ /* 0x000f28000c1e1b00 */
[----:B--2---:R-:W2:Y:S04]  /*04d0*/  LDG.E.64 R10, desc[UR4][R10.64] ;  /* 0x000000040a0a7981 */ /* 0x004ea8000c1e1b00 */
[----:B---3--:R-:W3:Y:S04]  /*04e0*/  LDG.E.64 R14, desc[UR4][R14.64] ;  /* 0x000000040e0e7981 */ /* 0x008ee8000c1e1b00 */
[----:B----4-:R-:W3:Y:S04]  /*04f0*/  LDG.E.64 R18, desc[UR4][R16.64] ;  /* 0x0000000410127981 */ /* 0x010ee8000c1e1b00 */
[----:B--2---:R-:W3:Y:S02]  /*0500*/  LDG.E.64 R12, desc[UR4][R10.64] ;  /* 0x000000040a0c7981 */ /* 0x004ee4000c1e1b00 */
[----:B---3--:R-:W-:-:S07]  /*0510*/  DFMA R12, R12, R14, R18 ;  /* 0x0000000e0c0c722b */ /* 0x008fce0000000012 */
[----:B------:R2:W-:Y:S04]  /*0520*/  STG.E.64 desc[UR4][R16.64], R12 ;  /* 0x0000000c10007986 */ /* 0x0005e8000c101b04 */
[----:B0-----:R-:W3:Y:S04]  /*0530*/  LDG.E.64 R2, desc[UR4][R4.64+0x78] ;  /* 0x0000780404027981 */ /* 0x001ee8000c1e1b00 */
[----:B-1----:R-:W4:Y:S04]  /*0540*/  LDG.E.64 R8, desc[UR4][R4.64+0x20] ;  /* 0x0000200404087981 */ /* 0x002f28000c1e1b00 */
[----:B------:R-:W5:Y:S04]  /*0550*/  LDG.E.64 R18, desc[UR4][R4.64+0x28] ;  /* 0x0000280404127981 */ /* 0x000f68000c1e1b00 */
[----:B---3--:R-:W3:Y:S04]  /*0560*/  LDG.E.64 R2, desc[UR4][R2.64+0x8] ;  /* 0x0000080402027981 */ /* 0x008ee8000c1e1b00 */
[----:B----4-:R-:W4:Y:S04]  /*0570*/  LDG.E.64 R8, desc[UR4][R8.64+0x8] ;  /* 0x0000080408087981 */ /* 0x010f28000c1e1b00 */
[----:B-----5:R-:W4:Y:S04]  /*0580*/  LDG.E.64 R20, desc[UR4][R18.64] ;  /* 0x0000000412147981 */ /* 0x020f28000c1e1b00 */
[----:B---3--:R-:W4:Y:S02]  /*0590*/  LDG.E.64 R6, desc[UR4][R2.64] ;  /* 0x0000000402067981 */ /* 0x008f24000c1e1b00 */
[----:B----4-:R-:W-:-:S07]  /*05a0*/  DFMA R6, R6, R8, R20 ;  /* 0x000000080606722b */ /* 0x010fce0000000014 */
[----:B------:R0:W-:Y:S04]  /*05b0*/  STG.E.64 desc[UR4][R18.64], R6 ;  /* 0x0000000612007986 */ /* 0x0001e8000c101b04 */
[----:B------:R-:W3:Y:S04]  /*05c0*/  LDG.E.64 R10, desc[UR4][R4.64+0x28] ;  /* 0x00002804040a7981 */ /* 0x000ee8000c1e1b00 */
[----:B---3--:R1:W-:Y:S04]  /*05d0*/  STG.E.64 desc[UR4][R10.64+0x8], RZ ;  /* 0x000008ff0a007986 */ /* 0x0083e8000c101b04 */
[----:B--2---:R-:W2:Y:S04]  /*05e0*/  LDG.E.64 R12, desc[UR4][R4.64+0x78] ;  /* 0x00007804040c7981 */ /* 0x004ea8000c1e1b00 */
        /* <DEDUP_REMOVED lines=25> */
[----:B--2---:R-:W2:Y:S04]  /*0780*/  LDG.E.64 R10, desc[UR4][R2.64] ;  /* 0x00000004020a7981 */ /* 0x004ea8000c1e1b00 */
[----:B--2---:R-:W3:Y:S02]  /*0790*/  LDG.E.64 R10, desc[UR4][R10.64] ;  /* 0x000000040a0a7981 */ /* 0x004ee4000c1e1b00 */
[----:B---3--:R-:W-:-:S07]  /*07a0*/  DFMA R6, R10, R14, R6 ;  /* 0x0000000e0a06722b */ /* 0x008fce0000000006 */
[----:B------:R2:W-:Y:S04]  /*07b0*/  STG.E.64 desc[UR4][R16.64], R6 ;  /* 0x0000000610007986 */ /* 0x0005e8000c101b04 */
[----:B0-----:R-:W3:Y:S04]  /*07c0*/  LDG.E.64 R8, desc[UR4][R4.64+0x80] ;  /* 0x0000800404087981 */ /* 0x001ee8000c1e1b00 */
[----:B------:R-:W4:Y:S04]  /*07d0*/  LDG.E.64 R18, desc[UR4][R4.64+0x28] ;  /* 0x0000280404127981 */ /* 0x000f28000c1e1b00 */
[----:B------:R-:W5:Y:S04]  /*07e0*/  LDG.E.64 R20, desc[UR4][R4.64+0x10] ;  /* 0x0000100404147981 */ /* 0x000f68000c1e1b00 */
[----:B---3--:R-:W1:Y:S04]  /*07f0*/  LDG.E.64 R8, desc[UR4][R8.64] ;  /* 0x0000000408087981 */ /* 0x008e68000c1e1b00 */
[----:B----4-:R-:W3:Y:S04]  /*0800*/  LDG.E.64 R18, desc[UR4][R18.64+0x8] ;  /* 0x0000080412127981 */ /* 0x010ee8000c1e1b00 */
[----:B-----5:R-:W3:Y:S04]  /*0810*/  LDG.E.64 R2, desc[UR4][R20.64] ;  /* 0x0000000414027981 */ /* 0x020ee8000c1e1b00 */
[----:B-1----:R-:W4:Y:S04]  /*0820*/  LDG.E.64 R12, desc[UR4][R8.64+0x8] ;  /* 0x00000804080c7981 */ /* 0x002f28000c1e1b00 */
[----:B----4-:R-:W3:Y:S02]  /*0830*/  LDG.E.64 R12, desc[UR4][R12.64] ;  /* 0x000000040c0c7981 */ /* 0x010ee4000c1e1b00 */
[----:B---3--:R-:W-:-:S07]  /*0840*/  DFMA R2, R12, R18, R2 ;  /* 0x000000120c02722b */ /* 0x008fce0000000002 */
[----:B------:R0:W-:Y:S04]  /*0850*/  STG.E.64 desc[UR4][R20.64], R2 ;  /* 0x0000000214007986 */ /* 0x0001e8000c101b04 */
[----:B--2---:R-:W2:Y:S04]  /*0860*/  LDG.E.64 R6, desc[UR4][R4.64+0x10] ;  /* 0x0000100404067981 */ /* 0x004ea8000c1e1b00 */
[----:B--2---:R-:W-:Y:S04]  /*0870*/  STG.E.64 desc[UR4][R6.64+0x8], RZ ;  /* 0x000008ff06007986 */ /* 0x004fe8000c101b04 */
[----:B------:R-:W2:Y:S04]  /*0880*/  LDG.E.64 R10, desc[UR4][R4.64+0x80] ;  /* 0x00008004040a7981 */ /* 0x000ea8000c1e1b00 */
        /* <DEDUP_REMOVED lines=9> */
[----:B0-----:R-:W2:Y:S04]  /*0920*/  LDG.E.64 R2, desc[UR4][R4.64+0x80] ;  /* 0x0000800404027981 */ /* 0x001ea8000c1e1b00 */
[----:B------:R-:W3:Y:S04]  /*0930*/  LDG.E.64 R18, desc[UR4][R4.64+0x28] ;  /* 0x0000280404127981 */ /* 0x000ee8000c1e1b00 */
[----:B------:R-:W4:Y:S01]  /*0940*/  LDG.E.64 R20, desc[UR4][R4.64+0x10] ;  /* 0x0000100404147981 */ /* 0x000f22000c1e1b00 */
[----:B-1----:R-:W0:Y:S03]  /*0950*/  LDC.64 R16, c[0x0][0x388] ;  /* 0x0000e200ff107b82 */ /* 0x002e260000000a00 */
[----:B--2---:R-:W2:Y:S04]  /*0960*/  LDG.E.64 R2, desc[UR4][R2.64] ;  /* 0x0000000402027981 */ /* 0x004ea8000c1e1b00 */
[----:B---3--:R-:W3:Y:S04]  /*0970*/  LDG.E.64 R18, desc[UR4][R18.64+0x8] ;  /* 0x0000080412127981 */ /* 0x008ee8000c1e1b00 */
[----:B----4-:R-:W3:Y:S04]  /*0980*/  LDG.E.64 R10, desc[UR4][R20.64+0x8] ;  /* 0x00000804140a7981 */ /* 0x010ee8000c1e1b00 */
[----:B--2---:R-:W2:Y:S04]  /*0990*/  LDG.E.64 R6, desc[UR4][R2.64+0x8] ;  /* 0x0000080402067981 */ /* 0x004ea8000c1e1b00 */
[----:B--2---:R-:W3:Y:S01]  /*09a0*/  LDG.E.64 R6, desc[UR4][R6.64+0x8] ;  /* 0x0000080406067981 */ /* 0x004ee2000c1e1b00 */
[----:B------:R-:W1:Y:S01]  /*09b0*/  S2R R23, SR_TID.X ;  /* 0x0000000000177919 */ /* 0x000e620000002100 */
[----:B---3--:R-:W-:-:S07]  /*09c0*/  DFMA R10, R6, R18, R10 ;  /* 0x00000012060a722b */ /* 0x008fce000000000a */
[----:B------:R2:W-:Y:S04]  /*09d0*/  STG.E.64 desc[UR4][R20.64+0x8], R10 ;  /* 0x0000080a14007986 */ /* 0x0005e8000c101b04 */
[----:B------:R-:W1:Y:S04]  /*09e0*/  LDG.E.64 R8, desc[UR4][R4.64+0x10] ;  /* 0x0000100404087981 */ /* 0x000e68000c1e1b00 */
[----:B------:R-:W3:Y:S01]  /*09f0*/  LDG.E.64 R12, desc[UR4][R4.64+0x40] ;  /* 0x00004004040c7981 */ /* 0x000ee2000c1e1b00 */
[----:B-1----:R-:W-:-:S06]  /*0a00*/  IMAD.WIDE.U32 R8, R23, 0x8, R8 ;  /* 0x0000000817087825 */ /* 0x002fcc00078e0008 */
[----:B------:R-:W4:Y:S02]  /*0a10*/  LDG.E.64 R8, desc[UR4][R8.64] ;  /* 0x0000000408087981 */ /* 0x000f24000c1e1b00 */
[----:B----4-:R-:W-:-:S08]  /*0a20*/  DMUL R2, R8, R8 ;  /* 0x0000000808027228 */ /* 0x010fd00000000000 */
[----:B------:R-:W-:-:S07]  /*0a30*/  DFMA R2, R8, R8, R2 ;  /* 0x000000080802722b */ /* 0x000fce0000000002 */
[----:B---3--:R-:W-:Y:S04]  /*0a40*/  STG.E.64 desc[UR4][R12.64], R2 ;  /* 0x000000020c007986 */ /* 0x008fe8000c101b04 */
[----:B------:R-:W3:Y:S04]  /*0a50*/  LDG.E.64 R6, desc[UR4][R4.64+0x40] ;  /* 0x0000400404067981 */ /* 0x000ee8000c1e1b00 */
[----:B------:R-:W4:Y:S04]  /*0a60*/  LDG.E.64 R14, desc[UR4][R4.64+0x60] ;  /* 0x00006004040e7981 */ /* 0x000f28000c1e1b00 */
[----:B---3--:R-:W2:Y:S04]  /*0a70*/  LDG.E.64 R6, desc[UR4][R6.64] ;  /* 0x0000000406067981 */ /* 0x008ea8000c1e1b00 */
[----:B----4-:R-:W2:Y:S01]  /*0a80*/  LDG.E.64 R14, desc[UR4][R14.64] ;  /* 0x000000040e0e7981 */ /* 0x010ea2000c1e1b00 */
[----:B0-----:R-:W-:Y:S01]  /*0a90*/  IMAD.WIDE.U32 R8, R23, 0x8, R16 ;  /* 0x0000000817087825 */ /* 0x001fe200078e0010 */
[----:B--2---:R-:W-:-:S07]  /*0aa0*/  DADD R10, R6, R14 ;  /* 0x00000000060a7229 */ /* 0x004fce000000000e */
[----:B------:R-:W-:Y:S01]  /*0ab0*/  STG.E.64 desc[UR4][R8.64], R10 ;  /* 0x0000000a08007986 */ /* 0x000fe2000c101b04 */
[----:B------:R-:W-:Y:S05]  /*0ac0*/  EXIT ;  /* 0x000000000000794d */ /* 0x000fea0003800000 */
        .weak           $__internal_0_$__cuda_sm20_div_rn_f64_full
        .type           $__internal_0_$__cuda_sm20_div_rn_f64_full,@function
        .size           $__internal_0_$__cuda_sm20_div_rn_f64_full,(.L_x_11 - $__internal_0_$__cuda_sm20_div_rn_f64_full)
$__internal_0_$__cuda_sm20_div_rn_f64_full:
[C---:B------:R-:W-:Y:S01]  /*0ad0*/  FSETP.GEU.AND P0, PT, |R5|.reuse, 1.469367938527859385e-39, PT ;  /* 0x001000000500780b */ /* 0x040fe20003f0e200 */
[----:B------:R-:W-:Y:S01]  /*0ae0*/  IMAD.MOV.U32 R6, RZ, RZ, 0x1 ;  /* 0x00000001ff067424 */ /* 0x000fe200078e00ff */
[C---:B------:R-:W-:Y:S02]  /*0af0*/  LOP3.LUT R2, R5.reuse, 0x800fffff, RZ, 0xc0, !PT ;  /* 0x800fffff05027812 */ /* 0x040fe400078ec0ff */
[----:B------:R-:W-:Y:S02]  /*0b00*/  LOP3.LUT R18, R5, 0x7ff00000, RZ, 0xc0, !PT ;  /* 0x7ff0000005127812 */ /* 0x000fe400078ec0ff */
[----:B------:R-:W-:Y:S01]  /*0b10*/  LOP3.LUT R3, R2, 0x3ff00000, RZ, 0xfc, !PT ;  /* 0x3ff0000002037812 */ /* 0x000fe200078efcff */
[----:B------:R-:W-:-:S06]  /*0b20*/  IMAD.MOV.U32 R2, RZ, RZ, R4 ;  /* 0x000000ffff027224 */ /* 0x000fcc00078e0004 */
[----:B------:R-:W-:-:S06]  /*0b30*/  @!P0 DMUL R2, R4, 8.98846567431157953865e+307 ;  /* 0x7fe0000004028828 */ /* 0x000fcc0000000000 */
[----:B------:R-:W0:Y:S02]  /*0b40*/  MUFU.RCP64H R7, R3 ;  /* 0x0000000300077308 */ /* 0x000e240000001800 */
[----:B0-----:R-:W-:-:S08]  /*0b50*/  DFMA R8, R6, -R2, 1 ;  /* 0x3ff000000608742b */ /* 0x001fd00000000802 */
[----:B------:R-:W-:-:S08]  /*0b60*/  DFMA R8, R8, R8, R8 ;  /* 0x000000080808722b */ /* 0x000fd00000000008 */
[----:B------:R-:W-:Y:S01]  /*0b70*/  DFMA R10, R6, R8, R6 ;  /* 0x00000008060a722b */ /* 0x000fe20000000006 */
[----:B------:R-:W-:Y:S02]  /*0b80*/  IMAD.MOV.U32 R7, RZ, RZ, R13 ;  /* 0x000000ffff077224 */ /* 0x000fe400078e000d */
[----:B------:R-:W-:Y:S02]  /*0b90*/  IMAD.MOV.U32 R6, RZ, RZ, R12 ;  /* 0x000000ffff067224 */ /* 0x000fe400078e000c */
[----:B------:R-:W-:Y:S01]  /*0ba0*/  IMAD.MOV.U32 R13, RZ, RZ, 0x1ca00000 ;  /* 0x1ca00000ff0d7424 */ /* 0x000fe200078e00ff */
[----:B------:R-:W-:Y:S02]  /*0bb0*/  LOP3.LUT R12, R7, 0x7ff00000, RZ, 0xc0, !PT ;  /* 0x7ff00000070c7812 */ /* 0x000fe400078ec0ff */
[----:B------:R-:W-:Y:S01]  /*0bc0*/  DFMA R14, R10, -R2, 1 ;  /* 0x3ff000000a0e742b */ /* 0x000fe20000000802 */
[----:B------:R-:W-:Y:S01]  /*0bd0*/  IMAD.MOV.U32 R8, RZ, RZ, R6 ;  /* 0x000000ffff087224 */ /* 0x000fe200078e0006 */
[----:B------:R-:W-:Y:S01]  /*0be0*/  ISETP.GE.U32.AND P1, PT, R12, R18, PT ;  /* 0x000000120c00720c */ /* 0x000fe20003f26070 */
[----:B------:R-:W-:-:S03]  /*0bf0*/  IMAD.MOV.U32 R19, RZ, RZ, R12 ;  /* 0x000000ffff137224 */ /* 0x000fc600078e000c */
[----:B------:R-:W-:Y:S02]  /*0c00*/  SEL R9, R13, 0x63400000, !P1 ;  /* 0x634000000d097807 */ /* 0x000fe40004800000 */
[----:B------:R-:W-:Y:S01]  /*0c10*/  DFMA R10, R10, R14, R10 ;  /* 0x0000000e0a0a722b */ /* 0x000fe2000000000a */
[----:B------:R-:W-:Y:S02]  /*0c20*/  FSETP.GEU.AND P1, PT, |R7|, 1.469367938527859385e-39, PT ;  /* 0x001000000700780b */ /* 0x000fe40003f2e200 */
[----:B------:R-:W-:-:S11]  /*0c30*/  LOP3.LUT R9, R9, 0x800fffff, R7, 0xf8, !PT ;  /* 0x800fffff09097812 */ /* 0x000fd600078ef807 */
[----:B------:R-:W-:Y:S05]  /*0c40*/  @P1 BRA `(.L_x_5) ;  /* 0x0000000000201947 */ /* 0x000fea0003800000 */
[----:B------:R-:W-:Y:S01]  /*0c50*/  LOP3.LUT R15, R5, 0x7ff00000, RZ, 0xc0, !PT ;  /* 0x7ff00000050f7812 */ /* 0x000fe200078ec0ff */
[----:B------:R-:W-:-:S03]  /*0c60*/  IMAD.MOV.U32 R14, RZ, RZ, RZ ;  /* 0x000000ffff0e7224 */ /* 0x000fc600078e00ff */
[----:B------:R-:W-:-:S04]  /*0c70*/  ISETP.GE.U32.AND P1, PT, R12, R15, PT ;  /* 0x0000000f0c00720c */ /* 0x000fc80003f26070 */
[----:B------:R-:W-:-:S04]  /*0c80*/  SEL R15, R13, 0x63400000, !P1 ;  /* 0x634000000d0f7807 */ /* 0x000fc80004800000 */
[----:B------:R-:W-:-:S04]  /*0c90*/  LOP3.LUT R15, R15, 0x80000000, R7, 0xf8, !PT ;  /* 0x800000000f0f7812 */ /* 0x000fc800078ef807 */
[----:B------:R-:W-:-:S06]  /*0ca0*/  LOP3.LUT R15, R15, 0x100000, RZ, 0xfc, !PT ;  /* 0x001000000f0f7812 */ /* 0x000fcc00078efcff */
[----:B------:R-:W-:-:S10]  /*0cb0*/  DFMA R8, R8, 2, -R14 ;  /* 0x400000000808782b */ /* 0x000fd4000000080e */
[----:B------:R-:W-:-:S07]  /*0cc0*/  LOP3.LUT R19, R9, 0x7ff00000, RZ, 0xc0, !PT ;  /* 0x7ff0000009137812 */ /* 0x000fce00078ec0ff */
.L_x_5:
[----:B------:R-:W-:Y:S01]  /*0cd0*/  @!P0 LOP3.LUT R18, R3, 0x7ff00000, RZ, 0xc0, !PT ;  /* 0x7ff0000003128812 */ /* 0x000fe200078ec0ff */
[----:B------:R-:W-:Y:S01]  /*0ce0*/  VIADD R20, R19, 0xffffffff ;  /* 0xffffffff13147836 */ /* 0x000fe20000000000 */
[----:B------:R-:W-:-:S03]  /*0cf0*/  DMUL R14, R10, R8 ;  /* 0x000000080a0e7228 */ /* 0x000fc60000000000 */
[----:B------:R-:W-:Y:S01]  /*0d00*/  VIADD R21, R18, 0xffffffff ;  /* 0xffffffff12157836 */ /* 0x000fe20000000000 */
[----:B------:R-:W-:-:S04]  /*0d10*/  ISETP.GT.U32.AND P0, PT, R20, 0x7feffffe, PT ;  /* 0x7feffffe1400780c */ /* 0x000fc80003f04070 */
[----:B------:R-:W-:Y:S01]  /*0d20*/  ISETP.GT.U32.OR P0, PT, R21, 0x7feffffe, P0 ;  /* 0x7feffffe1500780c */ /* 0x000fe20000704470 */
[----:B------:R-:W-:-:S08]  /*0d30*/  DFMA R16, R14, -R2, R8 ;  /* 0x800000020e10722b */ /* 0x000fd00000000008 */
[----:B------:R-:W-:-:S04]  /*0d40*/  DFMA R10, R10, R16, R14 ;  /* 0x000000100a0a722b */ /* 0x000fc8000000000e */
[----:B------:R-:W-:Y:S07]  /*0d50*/  @P0 BRA `(.L_x_6) ;  /* 0x00000000006c0947 */ /* 0x000fee0003800000 */
[----:B------:R-:W-:-:S04]  /*0d60*/  LOP3.LUT R7, R5, 0x7ff00000, RZ, 0xc0, !PT ;  /* 0x7ff0000005077812 */ /* 0x000fc800078ec0ff */
[CC--:B------:R-:W-:Y:S02]  /*0d70*/  VIADDMNMX R6, R12.reuse, -R7.reuse, 0xb9600000, !PT ;  /* 0xb96000000c067446 */ /* 0x0c0fe40007800907 */
[----:B------:R-:W-:Y:S02]  /*0d80*/  ISETP.GE.U32.AND P0, PT, R12, R7, PT ;  /* 0x000000070c00720c */ /* 0x000fe40003f06070 */
[----:B------:R-:W-:Y:S02]  /*0d90*/  VIMNMX R6, PT, PT, R6, 0x46a00000, PT ;  /* 0x46a0000006067848 */ /* 0x000fe40003fe0100 */
[----:B------:R-:W-:-:S05]  /*0da0*/  SEL R13, R13, 0x63400000, !P0 ;  /* 0x634000000d0d7807 */ /* 0x000fca0004000000 */
[----:B------:R-:W-:Y:S02]  /*0db0*/  IMAD.IADD R14, R6, 0x1, -R13 ;  /* 0x00000001060e7824 */ /* 0x000fe400078e0a0d */
[----:B------:R-:W-:Y:S02]  /*0dc0*/  IMAD.MOV.U32 R6, RZ, RZ, RZ ;  /* 0x000000ffff067224 */ /* 0x000fe400078e00ff */
[----:B------:R-:W-:-:S06]  /*0dd0*/  VIADD R7, R14, 0x7fe00000 ;  /* 0x7fe000000e077836 */ /* 0x000fcc0000000000 */
[----:B------:R-:W-:-:S10]  /*0de0*/  DMUL R12, R10, R6 ;  /* 0x000000060a0c7228 */ /* 0x000fd40000000000 */
[----:B------:R-:W-:-:S13]  /*0df0*/  FSETP.GTU.AND P0, PT, |R13|, 1.469367938527859385e-39, PT ;  /* 0x001000000d00780b */ /* 0x000fda0003f0c200 */
[----:B------:R-:W-:Y:S05]  /*0e00*/  @P0 BRA `(.L_x_7) ;  /* 0x0000000000940947 */ /* 0x000fea0003800000 */
[----:B------:R-:W-:Y:S01]  /*0e10*/  DFMA R2, R10, -R2, R8 ;  /* 0x800000020a02722b */ /* 0x000fe20000000008 */
[----:B------:R-:W-:-:S09]  /*0e20*/  IMAD.MOV.U32 R6, RZ, RZ, RZ ;  /* 0x000000ffff067224 */ /* 0x000fd200078e00ff */
[C---:B------:R-:W-:Y:S02]  /*0e30*/  FSETP.NEU.AND P0, PT, R3.reuse, RZ, PT ;  /* 0x000000ff0300720b */ /* 0x040fe40003f0d000 */
[----:B------:R-:W-:-:S04]  /*0e40*/  LOP3.LUT R5, R3, 0x80000000, R5, 0x48, !PT ;  /* 0x8000000003057812 */ /* 0x000fc800078e4805 */
[----:B------:R-:W-:-:S07]  /*0e50*/  LOP3.LUT R7, R5, R7, RZ, 0xfc, !PT ;  /* 0x0000000705077212 */ /* 0x000fce00078efcff */
[----:B------:R-:W-:Y:S05]  /*0e60*/  @!P0 BRA `(.L_x_7) ;  /* 0x00000000007c8947 */ /* 0x000fea0003800000 */
[----:B------:R-:W-:Y:S01]  /*0e70*/  IMAD.MOV R3, RZ, RZ, -R14 ;  /* 0x000000ffff037224 */ /* 0x000fe200078e0a0e */
[----:B------:R-:W-:Y:S01]  /*0e80*/  DMUL.RP R6, R10, R6 ;  /* 0x000000060a067228 */ /* 0x000fe20000008000 */
[----:B------:R-:W-:-:S06]  /*0e90*/  IMAD.MOV.U32 R2, RZ, RZ, RZ ;  /* 0x000000ffff027224 */ /* 0x000fcc00078e00ff */
[----:B------:R-:W-:-:S03]  /*0ea0*/  DFMA R2, R12, -R2, R10 ;  /* 0x800000020c02722b */ /* 0x000fc6000000000a */
[----:B------:R-:W-:-:S03]  /*0eb0*/  LOP3.LUT R5, R7, R5, RZ, 0x3c, !PT ;  /* 0x0000000507057212 */ /* 0x000fc600078e3cff */
[----:B------:R-:W-:-:S04]  /*0ec0*/  IADD3 R2, PT, PT, -R14, -0x43300000, RZ ;  /* 0xbcd000000e027810 */ /* 0x000fc80007ffe1ff */
[----:B------:R-:W-:-:S04]  /*0ed0*/  FSETP.NEU.AND P0, PT, |R3|, R2, PT ;  /* 0x000000020300720b */ /* 0x000fc80003f0d200 */
[----:B------:R-:W-:Y:S02]  /*0ee0*/  FSEL R12, R6, R12, !P0 ;  /* 0x0000000c060c7208 */ /* 0x000fe40004000000 */
[----:B------:R-:W-:Y:S01]  /*0ef0*/  FSEL R13, R5, R13, !P0 ;  /* 0x0000000d050d7208 */ /* 0x000fe20004000000 */
[----:B------:R-:W-:Y:S06]  /*0f00*/  BRA `(.L_x_7) ;  /* 0x0000000000547947 */ /* 0x000fec0003800000 */
.L_x_6:
[----:B------:R-:W-:-:S14]  /*0f10*/  DSETP.NAN.AND P0, PT, R6, R6, PT ;  /* 0x000000060600722a */ /* 0x000fdc0003f08000 */
[----:B------:R-:W-:Y:S05]  /*0f20*/  @P0 BRA `(.L_x_8) ;  /* 0x0000000000440947 */ /* 0x000fea0003800000 */
[----:B------:R-:W-:-:S14]  /*0f30*/  DSETP.NAN.AND P0, PT, R4, R4, PT ;  /* 0x000000040400722a */ /* 0x000fdc0003f08000 */
[----:B------:R-:W-:Y:S05]  /*0f40*/  @P0 BRA `(.L_x_9) ;  /* 0x0000000000300947 */ /* 0x000fea0003800000 */
[----:B------:R-:W-:Y:S01]  /*0f50*/  ISETP.NE.AND P0, PT, R19, R18, PT ;  /* 0x000000121300720c */ /* 0x000fe20003f05270 */
[----:B------:R-:W-:Y:S02]  /*0f60*/  IMAD.MOV.U32 R12, RZ, RZ, 0x0 ;  /* 0x00000000ff0c7424 */ /* 0x000fe400078e00ff */
[----:B------:R-:W-:-:S10]  /*0f70*/  IMAD.MOV.U32 R13, RZ, RZ, -0x80000 ;  /* 0xfff80000ff0d7424 */ /* 0x000fd400078e00ff */
[----:B------:R-:W-:Y:S05]  /*0f80*/  @!P0 BRA `(.L_x_7) ;  /* 0x0000000000348947 */ /* 0x000fea0003800000 */
[----:B------:R-:W-:Y:S02]  /*0f90*/  ISETP.NE.AND P0, PT, R19, 0x7ff00000, PT ;  /* 0x7ff000001300780c */ /* 0x000fe40003f05270 */
[----:B------:R-:W-:Y:S02]  /*0fa0*/  LOP3.LUT R13, R7, 0x80000000, R5, 0x48, !PT ;  /* 0x80000000070d7812 */ /* 0x000fe400078e4805 */
[----:B------:R-:W-:-:S13]  /*0fb0*/  ISETP.EQ.OR P0, PT, R18, RZ, !P0 ;  /* 0x000000ff1200720c */ /* 0x000fda0004702670 */
[----:B------:R-:W-:Y:S01]  /*0fc0*/  @P0 LOP3.LUT R2, R13, 0x7ff00000, RZ, 0xfc, !PT ;  /* 0x7ff000000d020812 */ /* 0x000fe200078efcff */
[----:B------:R-:W-:Y:S02]  /*0fd0*/  @!P0 IMAD.MOV.U32 R12, RZ, RZ, RZ ;  /* 0x000000ffff0c8224 */ /* 0x000fe400078e00ff */
[----:B------:R-:W-:Y:S02]  /*0fe0*/  @P0 IMAD.MOV.U32 R12, RZ, RZ, RZ ;  /* 0x000000ffff0c0224 */ /* 0x000fe400078e00ff */
[----:B------:R-:W-:Y:S01]  /*0ff0*/  @P0 IMAD.MOV.U32 R13, RZ, RZ, R2 ;  /* 0x000000ffff0d0224 */ /* 0x000fe200078e0002 */
[----:B------:R-:W-:Y:S06]  /*1000*/  BRA `(.L_x_7) ;  /* 0x0000000000147947 */ /* 0x000fec0003800000 */
.L_x_9:
[----:B------:R-:W-:Y:S01]  /*1010*/  LOP3.LUT R13, R5, 0x80000, RZ, 0xfc, !PT ;  /* 0x00080000050d7812 */ /* 0x000fe200078efcff */
[----:B------:R-:W-:Y:S01]  /*1020*/  IMAD.MOV.U32 R12, RZ, RZ, R4 ;  /* 0x000000ffff0c7224 */ /* 0x000fe200078e0004 */
[----:B------:R-:W-:Y:S06]  /*1030*/  BRA `(.L_x_7) ;  /* 0x0000000000087947 */ /* 0x000fec0003800000 */
.L_x_8:
[----:B------:R-:W-:Y:S01]  /*1040*/  LOP3.LUT R13, R7, 0x80000, RZ, 0xfc, !PT ;  /* 0x00080000070d7812 */ /* 0x000fe200078efcff */
[----:B------:R-:W-:-:S07]  /*1050*/  IMAD.MOV.U32 R12, RZ, RZ, R6 ;  /* 0x000000ffff0c7224 */ /* 0x000fce00078e0006 */
.L_x_7:
[----:B------:R-:W-:Y:S02]  /*1060*/  IMAD.MOV.U32 R2, RZ, RZ, R0 ;  /* 0x000000ffff027224 */ /* 0x000fe400078e0000 */
[----:B------:R-:W-:-:S04]  /*1070*/  IMAD.MOV.U32 R3, RZ, RZ, 0x0 ;  /* 0x00000000ff037424 */ /* 0x000fc800078e00ff */
[----:B------:R-:W-:Y:S05]  /*1080*/  RET.REL.NODEC R2 `(_Z19calc_benchmark_funcPdS_) ;  /* 0xffffffec02dc7950 */ /* 0x000fea0003c3ffff */
.L_x_10:
        /* <DEDUP_REMOVED lines=15> */
.L_x_11:


//--------------------- .nv.global.init           --------------------------
	.section	.nv.global.init,"aw",@progbits
	.align	8
.nv.global.init:
	.type		ROB,@object
	.size		ROB,(.L_0 - ROB)
ROB:
        /*0000*/ 	.byte	0x00, 0x00, 0x00, 0x00, 0x00, 0x80, 0x50, 0x40
.L_0:


//--------------------- .nv.shared.reserved.0     --------------------------
	.section	.nv.shared.reserved.0,"aw",@nobits
	.weak		__nv_reservedSMEM_offset_0_alias
	.size		__nv_reservedSMEM_offset_0_alias, 0, 64
	.other		__nv_reservedSMEM_offset_0_alias,@"STO_CUDA_RESERVED_SHARED STV_DEFAULT"
__nv_reservedSMEM_offset_0_alias:
	.zero		0
	.zero		64


//--------------------- .nv.global                --------------------------
	.section	.nv.global,"aw",@nobits
	.align	8
.nv.global:
	.type		C,@object
	.size		C,(MEM - C)
C:
	.zero		8
	.type		MEM,@object
	.size		MEM,(.L_2 - MEM)
MEM:
	.zero		144
.L_2:


//--------------------- .nv.constant0._Z4testP5MEM_tPd --------------------------
	.section	.nv.constant0._Z4testP5MEM_tPd,"a",@progbits
	.sectionflags	@""
	.align	4
.nv.constant0._Z4testP5MEM_tPd:
	.zero		912


//--------------------- .nv.constant0._Z1fPdS_    --------------------------
	.section	.nv.constant0._Z1fPdS_,"a",@progbits
	.sectionflags	@""
	.align	4
.nv.constant0._Z1fPdS_:
	.zero		912


//--------------------- .nv.constant0._Z19calc_benchmark_funcPdS_ --------------------------
	.section	.nv.constant0._Z19calc_benchmark_funcPdS_,"a",@progbits
	.sectionflags	@""
	.align	4
.nv.constant0._Z19calc_benchmark_funcPdS_:
	.zero		912


//--------------------- SYMBOLS --------------------------

	.type		.nv.reservedSmem.offset0,@object
	.size		.nv.reservedSmem.offset0,0x4
